//
// Generated by NVIDIA NVVM Compiler
//
// Compiler Build ID: CL-36424714
// Cuda compilation tools, release 13.0, V13.0.88
// Based on NVVM 20.0.0
//

.version 9.0
.target sm_100
.address_size 64

	// .globl	_Z22sgemm_naive_f32_kernelPfS_S_iii

.visible .entry _Z22sgemm_naive_f32_kernelPfS_S_iii(
	.param .u64 .ptr .align 1 _Z22sgemm_naive_f32_kernelPfS_S_iii_param_0,
	.param .u64 .ptr .align 1 _Z22sgemm_naive_f32_kernelPfS_S_iii_param_1,
	.param .u64 .ptr .align 1 _Z22sgemm_naive_f32_kernelPfS_S_iii_param_2,
	.param .u32 _Z22sgemm_naive_f32_kernelPfS_S_iii_param_3,
	.param .u32 _Z22sgemm_naive_f32_kernelPfS_S_iii_param_4,
	.param .u32 _Z22sgemm_naive_f32_kernelPfS_S_iii_param_5
)
{
	.reg .pred 	%p<13>;
	.reg .b32 	%r<41>;
	.reg .b32 	%f<68>;
	.reg .b64 	%rd<53>;

	ld.param.u64 	%rd7, [_Z22sgemm_naive_f32_kernelPfS_S_iii_param_0];
	ld.param.u64 	%rd8, [_Z22sgemm_naive_f32_kernelPfS_S_iii_param_1];
	ld.param.u64 	%rd6, [_Z22sgemm_naive_f32_kernelPfS_S_iii_param_2];
	ld.param.u32 	%r20, [_Z22sgemm_naive_f32_kernelPfS_S_iii_param_3];
	ld.param.u32 	%r18, [_Z22sgemm_naive_f32_kernelPfS_S_iii_param_4];
	ld.param.u32 	%r19, [_Z22sgemm_naive_f32_kernelPfS_S_iii_param_5];
	cvta.to.global.u64 	%rd1, %rd8;
	cvta.to.global.u64 	%rd2, %rd7;
	mov.u32 	%r21, %ctaid.y;
	mov.u32 	%r22, %ntid.y;
	mov.u32 	%r23, %tid.y;
	mad.lo.s32 	%r1, %r21, %r22, %r23;
	mov.u32 	%r24, %ctaid.x;
	mov.u32 	%r25, %ntid.x;
	mov.u32 	%r26, %tid.x;
	mad.lo.s32 	%r2, %r24, %r25, %r26;
	setp.ge.s32 	%p1, %r1, %r20;
	setp.ge.s32 	%p2, %r2, %r18;
	or.pred  	%p3, %p1, %p2;
	@%p3 bra 	$L__BB0_14;
	setp.lt.s32 	%p4, %r19, 1;
	mov.f32 	%f67, 0f00000000;
	@%p4 bra 	$L__BB0_13;
	mul.lo.s32 	%r3, %r19, %r1;
	and.b32  	%r4, %r19, 7;
	setp.lt.u32 	%p5, %r19, 8;
	mov.f32 	%f67, 0f00000000;
	mov.b32 	%r39, 0;
	@%p5 bra 	$L__BB0_5;
	and.b32  	%r39, %r19, 2147483640;
	neg.s32 	%r37, %r39;
	shl.b32 	%r7, %r18, 3;
	mul.wide.u32 	%rd9, %r3, 4;
	add.s64 	%rd10, %rd9, %rd2;
	add.s64 	%rd52, %rd10, 16;
	mov.f32 	%f67, 0f00000000;
	mul.wide.s32 	%rd13, %r18, 4;
	mov.u32 	%r36, %r2;
$L__BB0_4:
	.pragma "nounroll";
	ld.global.f32 	%f17, [%rd52+-16];
	mul.wide.s32 	%rd11, %r36, 4;
	add.s64 	%rd12, %rd1, %rd11;
	ld.global.f32 	%f18, [%rd12];
	fma.rn.f32 	%f19, %f17, %f18, %f67;
	ld.global.f32 	%f20, [%rd52+-12];
	add.s64 	%rd14, %rd12, %rd13;
	ld.global.f32 	%f21, [%rd14];
	fma.rn.f32 	%f22, %f20, %f21, %f19;
	ld.global.f32 	%f23, [%rd52+-8];
	add.s64 	%rd15, %rd14, %rd13;
	ld.global.f32 	%f24, [%rd15];
	fma.rn.f32 	%f25, %f23, %f24, %f22;
	ld.global.f32 	%f26, [%rd52+-4];
	add.s64 	%rd16, %rd15, %rd13;
	ld.global.f32 	%f27, [%rd16];
	fma.rn.f32 	%f28, %f26, %f27, %f25;
	ld.global.f32 	%f29, [%rd52];
	add.s64 	%rd17, %rd16, %rd13;
	ld.global.f32 	%f30, [%rd17];
	fma.rn.f32 	%f31, %f29, %f30, %f28;
	ld.global.f32 	%f32, [%rd52+4];
	add.s64 	%rd18, %rd17, %rd13;
	ld.global.f32 	%f33, [%rd18];
	fma.rn.f32 	%f34, %f32, %f33, %f31;
	ld.global.f32 	%f35, [%rd52+8];
	add.s64 	%rd19, %rd18, %rd13;
	ld.global.f32 	%f36, [%rd19];
	fma.rn.f32 	%f37, %f35, %f36, %f34;
	ld.global.f32 	%f38, [%rd52+12];
	add.s64 	%rd20, %rd19, %rd13;
	ld.global.f32 	%f39, [%rd20];
	fma.rn.f32 	%f67, %f38, %f39, %f37;
	add.s32 	%r37, %r37, 8;
	add.s32 	%r36, %r36, %r7;
	add.s64 	%rd52, %rd52, 32;
	setp.ne.s32 	%p6, %r37, 0;
	@%p6 bra 	$L__BB0_4;
$L__BB0_5:
	setp.eq.s32 	%p7, %r4, 0;
	@%p7 bra 	$L__BB0_13;
	and.b32  	%r13, %r19, 3;
	setp.lt.u32 	%p8, %r4, 4;
	@%p8 bra 	$L__BB0_8;
	add.s32 	%r28, %r39, %r3;
	mul.wide.u32 	%rd21, %r28, 4;
	add.s64 	%rd22, %rd2, %rd21;
	ld.global.f32 	%f41, [%rd22];
	mad.lo.s32 	%r29, %r39, %r18, %r2;
	mul.wide.s32 	%rd23, %r29, 4;
	add.s64 	%rd24, %rd1, %rd23;
	ld.global.f32 	%f42, [%rd24];
	fma.rn.f32 	%f43, %f41, %f42, %f67;
	cvt.u64.u32 	%rd25, %r3;
	cvt.u64.u32 	%rd26, %r39;
	add.s64 	%rd27, %rd26, %rd25;
	shl.b64 	%rd28, %rd27, 2;
	add.s64 	%rd29, %rd2, %rd28;
	ld.global.f32 	%f44, [%rd29+4];
	mul.wide.s32 	%rd30, %r18, 4;
	add.s64 	%rd31, %rd24, %rd30;
	ld.global.f32 	%f45, [%rd31];
	fma.rn.f32 	%f46, %f44, %f45, %f43;
	ld.global.f32 	%f47, [%rd29+8];
	add.s64 	%rd32, %rd31, %rd30;
	ld.global.f32 	%f48, [%rd32];
	fma.rn.f32 	%f49, %f47, %f48, %f46;
	ld.global.f32 	%f50, [%rd29+12];
	add.s64 	%rd33, %rd32, %rd30;
	ld.global.f32 	%f51, [%rd33];
	fma.rn.f32 	%f67, %f50, %f51, %f49;
	add.s32 	%r39, %r39, 4;
$L__BB0_8:
	setp.eq.s32 	%p9, %r13, 0;
	@%p9 bra 	$L__BB0_13;
	setp.eq.s32 	%p10, %r13, 1;
	@%p10 bra 	$L__BB0_11;
	add.s32 	%r30, %r39, %r3;
	mul.wide.u32 	%rd34, %r30, 4;
	add.s64 	%rd35, %rd2, %rd34;
	ld.global.f32 	%f53, [%rd35];
	mad.lo.s32 	%r31, %r39, %r18, %r2;
	mul.wide.s32 	%rd36, %r31, 4;
	add.s64 	%rd37, %rd1, %rd36;
	ld.global.f32 	%f54, [%rd37];
	fma.rn.f32 	%f55, %f53, %f54, %f67;
	cvt.u64.u32 	%rd38, %r3;
	cvt.u64.u32 	%rd39, %r39;
	add.s64 	%rd40, %rd39, %rd38;
	shl.b64 	%rd41, %rd40, 2;
	add.s64 	%rd42, %rd2, %rd41;
	ld.global.f32 	%f56, [%rd42+4];
	mul.wide.s32 	%rd43, %r18, 4;
	add.s64 	%rd44, %rd37, %rd43;
	ld.global.f32 	%f57, [%rd44];
	fma.rn.f32 	%f67, %f56, %f57, %f55;
	add.s32 	%r39, %r39, 2;
$L__BB0_11:
	and.b32  	%r32, %r19, 1;
	setp.eq.b32 	%p11, %r32, 1;
	not.pred 	%p12, %p11;
	@%p12 bra 	$L__BB0_13;
	add.s32 	%r33, %r39, %r3;
	mul.wide.u32 	%rd45, %r33, 4;
	add.s64 	%rd46, %rd2, %rd45;
	ld.global.f32 	%f58, [%rd46];
	mad.lo.s32 	%r34, %r39, %r18, %r2;
	mul.wide.s32 	%rd47, %r34, 4;
	add.s64 	%rd48, %rd1, %rd47;
	ld.global.f32 	%f59, [%rd48];
	fma.rn.f32 	%f67, %f58, %f59, %f67;
$L__BB0_13:
	mad.lo.s32 	%r35, %r18, %r1, %r2;
	cvta.to.global.u64 	%rd49, %rd6;
	mul.wide.s32 	%rd50, %r35, 4;
	add.s64 	%rd51, %rd49, %rd50;
	st.global.f32 	[%rd51], %f67;
$L__BB0_14:
	ret;

}


// ===== COMPILED SASS (sm_100) =====

	.target	sm_100

	.elftype	@"ET_EXEC"


//--------------------- .note.nv.tkinfo           --------------------------
	.section	.note.nv.tkinfo,"",@"SHT_NOTE"
	.sectionflags	@"SHF_NOTE_NV_TKINFO"
	.tkinfo
        /*0018*/ 	.word	0x00000002
        /*0030*/ 	.string	""
        /*0030*/ 	.string	"ptxas"
        /*0030*/ 	.string	"Cuda compilation tools, release 13.0, V13.0.88"
        /*0030*/ 	.string	"Build cuda_13.0.r13.0/compiler.36424714_0"
        /*0030*/ 	.string	"-arch sm_100 -m 64 "



//--------------------- .note.nv.cuinfo           --------------------------
	.section	.note.nv.cuinfo,"",@"SHT_NOTE"
	.sectionflags	@"SHF_NOTE_NV_CUINFO"
        /*0018*/ 	.short	0x0002
        /*001a*/ 	.short	0x0064
        /*001c*/ 	.short	0x0082
	.zero		2


//--------------------- .nv.info                  --------------------------
	.section	.nv.info,"",@"SHT_CUDA_INFO"
	.align	4


	//----- nvinfo : EIATTR_REGCOUNT
	.align		4
        /*0000*/ 	.byte	0x04, 0x2f
        /*0002*/ 	.short	(.L_1 - .L_0)
	.align		4
.L_0:
        /*0004*/ 	.word	index@(_Z22sgemm_naive_f32_kernelPfS_S_iii)
        /*0008*/ 	.word	0x00000020


	//----- nvinfo : EIATTR_FRAME_SIZE
	.align		4
.L_1:
        /*000c*/ 	.byte	0x04, 0x11
        /*000e*/ 	.short	(.L_3 - .L_2)
	.align		4
.L_2:
        /*0010*/ 	.word	index@(_Z22sgemm_naive_f32_kernelPfS_S_iii)
        /*0014*/ 	.word	0x00000000


	//----- nvinfo : EIATTR_MIN_STACK_SIZE
	.align		4
.L_3:
        /*0018*/ 	.byte	0x04, 0x12
        /*001a*/ 	.short	(.L_5 - .L_4)
	.align		4
.L_4:
        /*001c*/ 	.word	index@(_Z22sgemm_naive_f32_kernelPfS_S_iii)
        /*0020*/ 	.word	0x00000000
.L_5:


//--------------------- .nv.compat                --------------------------
	.section	.nv.compat,"",@"SHT_CUDA_COMPAT_INFO"
	.align	4
        /*0000*/ 	.byte	0x02, 0x09, 0x00, 0x00, 0x02, 0x02, 0x01, 0x00, 0x02, 0x05, 0x05, 0x00, 0x03, 0x07, 0x01, 0x01
        /*0010*/ 	.byte	0x02, 0x03, 0x00, 0x00, 0x02, 0x06, 0x01, 0x00, 0x04, 0x0b, 0x08, 0x00, 0x09, 0x00, 0x00, 0x00
        /*0020*/ 	.byte	0x00, 0x00, 0x00, 0x00


//--------------------- .nv.info._Z22sgemm_naive_f32_kernelPfS_S_iii --------------------------
	.section	.nv.info._Z22sgemm_naive_f32_kernelPfS_S_iii,"",@"SHT_CUDA_INFO"
	.sectionflags	@""
	.align	4


	//----- nvinfo : EIATTR_CUDA_API_VERSION
	.align		4
        /*0000*/ 	.byte	0x04, 0x37
        /*0002*/ 	.short	(.L_7 - .L_6)
.L_6:
        /*0004*/ 	.word	0x00000082


	//----- nvinfo : EIATTR_KPARAM_INFO
	.align		4
.L_7:
        /*0008*/ 	.byte	0x04, 0x17
        /*000a*/ 	.short	(.L_9 - .L_8)
.L_8:
        /*000c*/ 	.word	0x00000000
        /*0010*/ 	.short	0x0005
        /*0012*/ 	.short	0x0020
        /*0014*/ 	.byte	0x00, 0xf0, 0x11, 0x00


	//----- nvinfo : EIATTR_KPARAM_INFO
	.align		4
.L_9:
        /*0018*/ 	.byte	0x04, 0x17
        /*001a*/ 	.short	(.L_11 - .L_10)
.L_10:
        /*001c*/ 	.word	0x00000000
        /*0020*/ 	.short	0x0004
        /*0022*/ 	.short	0x001c
        /*0024*/ 	.byte	0x00, 0xf0, 0x11, 0x00


	//----- nvinfo : EIATTR_KPARAM_INFO
	.align		4
.L_11:
        /*0028*/ 	.byte	0x04, 0x17
        /*002a*/ 	.short	(.L_13 - .L_12)
.L_12:
        /*002c*/ 	.word	0x00000000
        /*0030*/ 	.short	0x0003
        /*0032*/ 	.short	0x0018
        /*0034*/ 	.byte	0x00, 0xf0, 0x11, 0x00


	//----- nvinfo : EIATTR_KPARAM_INFO
	.align		4
.L_13:
        /*0038*/ 	.byte	0x04, 0x17
        /*003a*/ 	.short	(.L_15 - .L_14)
.L_14:
        /*003c*/ 	.word	0x00000000
        /*0040*/ 	.short	0x0002
        /*0042*/ 	.short	0x0010
        /*0044*/ 	.byte	0x00, 0xf5, 0x21, 0x00


	//----- nvinfo : EIATTR_KPARAM_INFO
	.align		4
.L_15:
        /*0048*/ 	.byte	0x04, 0x17
        /*004a*/ 	.short	(.L_17 - .L_16)
.L_16:
        /*004c*/ 	.word	0x00000000
        /*0050*/ 	.short	0x0001
        /*0052*/ 	.short	0x0008
        /*0054*/ 	.byte	0x00, 0xf5, 0x21, 0x00


	//----- nvinfo : EIATTR_KPARAM_INFO
	.align		4
.L_17:
        /*0058*/ 	.byte	0x04, 0x17
        /*005a*/ 	.short	(.L_19 - .L_18)
.L_18:
        /*005c*/ 	.word	0x00000000
        /*0060*/ 	.short	0x0000
        /*0062*/ 	.short	0x0000
        /*0064*/ 	.byte	0x00, 0xf5, 0x21, 0x00


	//----- nvinfo : EIATTR_SPARSE_MMA_MASK
	.align		4
.L_19:
        /*0068*/ 	.byte	0x03, 0x50
        /*006a*/ 	.short	0x0000


	//----- nvinfo : EIATTR_MAXREG_COUNT
	.align		4
        /*006c*/ 	.byte	0x03, 0x1b
        /*006e*/ 	.short	0x00ff


	//----- nvinfo : EIATTR_MERCURY_ISA_VERSION
	.align		4
        /*0070*/ 	.byte	0x03, 0x5f
        /*0072*/ 	.short	0x0101


	//----- nvinfo : EIATTR_VRC_CTA_INIT_COUNT
	.align		4
        /*0074*/ 	.byte	0x02, 0x4a
	.zero		1
	.zero		1


	//----- nvinfo : EIATTR_EXIT_INSTR_OFFSETS
	.align		4
        /*0078*/ 	.byte	0x04, 0x1c
        /*007a*/ 	.short	(.L_21 - .L_20)


	//   ....[0]....
.L_20:
        /*007c*/ 	.word	0x000000c0


	//   ....[1]....
        /*0080*/ 	.word	0x000008e0


	//----- nvinfo : EIATTR_CBANK_PARAM_SIZE
	.align		4
.L_21:
        /*0084*/ 	.byte	0x03, 0x19
        /*0086*/ 	.short	0x0024


	//----- nvinfo : EIATTR_PARAM_CBANK
	.align		4
        /*0088*/ 	.byte	0x04, 0x0a
        /*008a*/ 	.short	(.L_23 - .L_22)
	.align		4
.L_22:
        /*008c*/ 	.word	index@(.nv.constant0._Z22sgemm_naive_f32_kernelPfS_S_iii)
        /*0090*/ 	.short	0x0380
        /*0092*/ 	.short	0x0024


	//----- nvinfo : EIATTR_SW_WAR
	.align		4
.L_23:
        /*0094*/ 	.byte	0x04, 0x36
        /*0096*/ 	.short	(.L_25 - .L_24)
.L_24:
        /*0098*/ 	.word	0x00000008
.L_25:


//--------------------- .nv.callgraph             --------------------------
	.section	.nv.callgraph,"",@"SHT_CUDA_CALLGRAPH"
	.align	4
	.sectionentsize	8
	.align		4
        /*0000*/ 	.word	0x00000000
	.align		4
        /*0004*/ 	.word	0xffffffff
	.align		4
        /*0008*/ 	.word	0x00000000
	.align		4
        /*000c*/ 	.word	0xfffffffe
	.align		4
        /*0010*/ 	.word	0x00000000
	.align		4
        /*0014*/ 	.word	0xfffffffd
	.align		4
        /*0018*/ 	.word	0x00000000
	.align		4
        /*001c*/ 	.word	0xfffffffc


//--------------------- .text._Z22sgemm_naive_f32_kernelPfS_S_iii --------------------------
	.section	.text._Z22sgemm_naive_f32_kernelPfS_S_iii,"ax",@progbits
	.align	128
        .global         _Z22sgemm_naive_f32_kernelPfS_S_iii
        .type           _Z22sgemm_naive_f32_kernelPfS_S_iii,@function
        .size           _Z22sgemm_naive_f32_kernelPfS_S_iii,(.L_x_5 - _Z22sgemm_naive_f32_kernelPfS_S_iii)
        .other          _Z22sgemm_naive_f32_kernelPfS_S_iii,@"STO_CUDA_ENTRY STV_DEFAULT"
_Z22sgemm_naive_f32_kernelPfS_S_iii:
.text._Z22sgemm_naive_f32_kernelPfS_S_iii:
[----:B------:R-:W-:Y:S01]  /*0000*/  LDC R1, c[0x0][0x37c] ;  /* 0x0000df00ff017b82 */ /* 0x000fe20000000800 */
[----:B------:R-:W0:Y:S07]  /*0010*/  S2R R5, SR_TID.X ;  /* 0x0000000000057919 */ /* 0x000e2e0000002100 */
[----:B------:R-:W1:Y:S01]  /*0020*/  LDC R19, c[0x0][0x364] ;  /* 0x0000d900ff137b82 */ /* 0x000e620000000800 */
[----:B------:R-:W1:Y:S07]  /*0030*/  S2R R4, SR_TID.Y ;  /* 0x0000000000047919 */ /* 0x000e6e0000002200 */
[----:B------:R-:W0:Y:S08]  /*0040*/  S2UR UR5, SR_CTAID.X ;  /* 0x00000000000579c3 */ /* 0x000e300000002500 */
[----:B------:R-:W0:Y:S08]  /*0050*/  LDC R0, c[0x0][0x360] ;  /* 0x0000d800ff007b82 */ /* 0x000e300000000800 */
[----:B------:R-:W1:Y:S08]  /*0060*/  S2UR UR4, SR_CTAID.Y ;  /* 0x00000000000479c3 */ /* 0x000e700000002600 */
[----:B------:R-:W2:Y:S01]  /*0070*/  LDC.64 R2, c[0x0][0x398] ;  /* 0x0000e600ff027b82 */ /* 0x000ea20000000a00 */
[----:B0-----:R-:W-:-:S02]  /*0080*/  IMAD R0, R0, UR5, R5 ;  /* 0x0000000500007c24 */ /* 0x001fc4000f8e0205 */
[----:B-1----:R-:W-:-:S03]  /*0090*/  IMAD R19, R19, UR4, R4 ;  /* 0x0000000413137c24 */ /* 0x002fc6000f8e0204 */
[----:B--2---:R-:W-:-:S04]  /*00a0*/  ISETP.GE.AND P0, PT, R0, R3, PT ;  /* 0x000000030000720c */ /* 0x004fc80003f06270 */
[----:B------:R-:W-:-:S13]  /*00b0*/  ISETP.GE.OR P0, PT, R19, R2, P0 ;  /* 0x000000021300720c */ /* 0x000fda0000706670 */
[----:B------:R-:W-:Y:S05]  /*00c0*/  @P0 EXIT ;  /* 0x000000000000094d */ /* 0x000fea0003800000 */
[----:B------:R-:W0:Y:S01]  /*00d0*/  LDC R2, c[0x0][0x3a0] ;  /* 0x0000e800ff027b82 */ /* 0x000e220000000800 */
[----:B------:R-:W1:Y:S01]  /*00e0*/  LDCU.64 UR4, c[0x0][0x358] ;  /* 0x00006b00ff0477ac */ /* 0x000e620008000a00 */
[----:B------:R-:W-:Y:S01]  /*00f0*/  HFMA2 R24, -RZ, RZ, 0, 0 ;  /* 0x00000000ff187431 */ /* 0x000fe200000001ff */
[----:B0-----:R-:W-:-:S13]  /*0100*/  ISETP.GE.AND P0, PT, R2, 0x1, PT ;  /* 0x000000010200780c */ /* 0x001fda0003f06270 */
[----:B-1----:R-:W-:Y:S05]  /*0110*/  @!P0 BRA `(.L_x_0) ;  /* 0x0000000400e08947 */ /* 0x002fea0003800000 */
[C---:B------:R-:W-:Y:S01]  /*0120*/  ISETP.GE.U32.AND P1, PT, R2.reuse, 0x8, PT ;  /* 0x000000080200780c */ /* 0x040fe20003f26070 */
[----:B------:R-:W-:Y:S01]  /*0130*/  IMAD R20, R19, R2, RZ ;  /* 0x0000000213147224 */ /* 0x000fe200078e02ff */
[----:B------:R-:W-:Y:S02]  /*0140*/  LOP3.LUT R27, R2, 0x7, RZ, 0xc0, !PT ;  /* 0x00000007021b7812 */ /* 0x000fe400078ec0ff */
[----:B------:R-:W-:Y:S02]  /*0150*/  MOV R24, RZ ;  /* 0x000000ff00187202 */ /* 0x000fe40000000f00 */
[----:B------:R-:W-:Y:S02]  /*0160*/  ISETP.NE.AND P0, PT, R27, RZ, PT ;  /* 0x000000ff1b00720c */ /* 0x000fe40003f05270 */
[----:B------:R-:W-:-:S05]  /*0170*/  MOV R21, RZ ;  /* 0x000000ff00157202 */ /* 0x000fca0000000f00 */
[----:B------:R-:W-:Y:S06]  /*0180*/  @!P1 BRA `(.L_x_1) ;  /* 0x0000000000c49947 */ /* 0x000fec0003800000 */
[----:B------:R-:W0:Y:S01]  /*0190*/  LDC.64 R4, c[0x0][0x380] ;  /* 0x0000e000ff047b82 */ /* 0x000e220000000a00 */
[----:B------:R-:W-:Y:S02]  /*01a0*/  LOP3.LUT R21, R2, 0x7ffffff8, RZ, 0xc0, !PT ;  /* 0x7ffffff802157812 */ /* 0x000fe400078ec0ff */
[----:B------:R-:W-:Y:S02]  /*01b0*/  MOV R24, RZ ;  /* 0x000000ff00187202 */ /* 0x000fe40000000f00 */
[----:B------:R-:W-:Y:S02]  /*01c0*/  MOV R18, R0 ;  /* 0x0000000000127202 */ /* 0x000fe40000000f00 */
[----:B------:R-:W-:Y:S01]  /*01d0*/  IADD3 R22, PT, PT, -R21, RZ, RZ ;  /* 0x000000ff15167210 */ /* 0x000fe20007ffe1ff */
[----:B0-----:R-:W-:-:S03]  /*01e0*/  IMAD.WIDE.U32 R4, R20, 0x4, R4 ;  /* 0x0000000414047825 */ /* 0x001fc600078e0004 */
[----:B------:R-:W-:-:S04]  /*01f0*/  IADD3 R6, P1, PT, R4, 0x10, RZ ;  /* 0x0000001004067810 */ /* 0x000fc80007f3e0ff */
[----:B------:R-:W-:-:S09]  /*0200*/  IADD3.X R7, PT, PT, RZ, R5, RZ, P1, !PT ;  /* 0x00000005ff077210 */ /* 0x000fd20000ffe4ff */
.L_x_2:
[----:B------:R-:W0:Y:S01]  /*0210*/  LDC.64 R16, c[0x0][0x388] ;  /* 0x0000e200ff107b82 */ /* 0x000e220000000a00 */
[----:B------:R-:W-:Y:S02]  /*0220*/  MOV R4, R6 ;  /* 0x0000000600047202 */ /* 0x000fe40000000f00 */
[----:B------:R-:W-:-:S05]  /*0230*/  MOV R5, R7 ;  /* 0x0000000700057202 */ /* 0x000fca0000000f00 */
[----:B------:R-:W2:Y:S04]  /*0240*/  LDG.E R25, desc[UR4][R4.64+-0x10] ;  /* 0xfffff00404197981 */ /* 0x000ea8000c1e1900 */
[----:B------:R-:W3:Y:S04]  /*0250*/  LDG.E R23, desc[UR4][R4.64+-0xc] ;  /* 0xfffff40404177981 */ /* 0x000ee8000c1e1900 */
[----:B------:R-:W4:Y:S04]  /*0260*/  LDG.E R29, desc[UR4][R4.64+-0x8] ;  /* 0xfffff804041d7981 */ /* 0x000f28000c1e1900 */
[----:B------:R-:W5:Y:S01]  /*0270*/  LDG.E R28, desc[UR4][R4.64+-0x4] ;  /* 0xfffffc04041c7981 */ /* 0x000f62000c1e1900 */
[----:B0-----:R-:W-:-:S05]  /*0280*/  IMAD.WIDE R16, R18, 0x4, R16 ;  /* 0x0000000412107825 */ /* 0x001fca00078e0210 */
[----:B------:R0:W2:Y:S01]  /*0290*/  LDG.E R26, desc[UR4][R16.64] ;  /* 0x00000004101a7981 */ /* 0x0000a2000c1e1900 */
[----:B------:R-:W-:-:S04]  /*02a0*/  IMAD.WIDE R14, R3, 0x4, R16 ;  /* 0x00000004030e7825 */ /* 0x000fc800078e0210 */
[C---:B------:R-:W-:Y:S02]  /*02b0*/  IMAD.WIDE R6, R3.reuse, 0x4, R14 ;  /* 0x0000000403067825 */ /* 0x040fe400078e020e */
[----:B------:R-:W3:Y:S02]  /*02c0*/  LDG.E R14, desc[UR4][R14.64] ;  /* 0x000000040e0e7981 */ /* 0x000ee4000c1e1900 */
[C---:B------:R-:W-:Y:S02]  /*02d0*/  IMAD.WIDE R10, R3.reuse, 0x4, R6 ;  /* 0x00000004030a7825 */ /* 0x040fe400078e0206 */
[----:B------:R-:W4:Y:S02]  /*02e0*/  LDG.E R6, desc[UR4][R6.64] ;  /* 0x0000000406067981 */ /* 0x000f24000c1e1900 */
[C---:B------:R-:W-:Y:S02]  /*02f0*/  IMAD.WIDE R8, R3.reuse, 0x4, R10 ;  /* 0x0000000403087825 */ /* 0x040fe400078e020a */
[----:B------:R-:W5:Y:S02]  /*0300*/  LDG.E R10, desc[UR4][R10.64] ;  /* 0x000000040a0a7981 */ /* 0x000f64000c1e1900 */
[----:B------:R-:W-:-:S02]  /*0310*/  IMAD.WIDE R12, R3, 0x4, R8 ;  /* 0x00000004030c7825 */ /* 0x000fc400078e0208 */
[----:B------:R-:W5:Y:S04]  /*0320*/  LDG.E R7, desc[UR4][R4.64] ;  /* 0x0000000404077981 */ /* 0x000f68000c1e1900 */
[----:B------:R-:W5:Y:S01]  /*0330*/  LDG.E R8, desc[UR4][R8.64] ;  /* 0x0000000408087981 */ /* 0x000f62000c1e1900 */
[----:B0-----:R-:W-:-:S03]  /*0340*/  IMAD.WIDE R16, R3, 0x4, R12 ;  /* 0x0000000403107825 */ /* 0x001fc600078e020c */
[----:B------:R-:W5:Y:S04]  /*0350*/  LDG.E R12, desc[UR4][R12.64] ;  /* 0x000000040c0c7981 */ /* 0x000f68000c1e1900 */
[----:B------:R-:W5:Y:S04]  /*0360*/  LDG.E R15, desc[UR4][R16.64] ;  /* 0x00000004100f7981 */ /* 0x000f68000c1e1900 */
[----:B------:R-:W5:Y:S04]  /*0370*/  LDG.E R9, desc[UR4][R4.64+0x4] ;  /* 0x0000040404097981 */ /* 0x000f68000c1e1900 */
[----:B------:R-:W5:Y:S01]  /*0380*/  LDG.E R11, desc[UR4][R4.64+0xc] ;  /* 0x00000c04040b7981 */ /* 0x000f62000c1e1900 */
[----:B--2---:R-:W-:Y:S01]  /*0390*/  FFMA R26, R25, R26, R24 ;  /* 0x0000001a191a7223 */ /* 0x004fe20000000018 */
[----:B------:R-:W-:-:S02]  /*03a0*/  IMAD.WIDE R24, R3, 0x4, R16 ;  /* 0x0000000403187825 */ /* 0x000fc400078e0210 */
[----:B------:R-:W2:Y:S04]  /*03b0*/  LDG.E R16, desc[UR4][R4.64+0x8] ;  /* 0x0000080404107981 */ /* 0x000ea8000c1e1900 */
[----:B------:R-:W2:Y:S01]  /*03c0*/  LDG.E R24, desc[UR4][R24.64] ;  /* 0x0000000418187981 */ /* 0x000ea2000c1e1900 */
[----:B---3--:R-:W-:Y:S01]  /*03d0*/  FFMA R14, R23, R14, R26 ;  /* 0x0000000e170e7223 */ /* 0x008fe2000000001a */
[----:B------:R-:W-:-:S03]  /*03e0*/  IADD3 R22, PT, PT, R22, 0x8, RZ ;  /* 0x0000000816167810 */ /* 0x000fc60007ffe0ff */
[----:B----4-:R-:W-:Y:S01]  /*03f0*/  FFMA R29, R29, R6, R14 ;  /* 0x000000061d1d7223 */ /* 0x010fe2000000000e */
[----:B------:R-:W-:-:S03]  /*0400*/  ISETP.NE.AND P1, PT, R22, RZ, PT ;  /* 0x000000ff1600720c */ /* 0x000fc60003f25270 */
[----:B-----5:R-:W-:Y:S01]  /*0410*/  FFMA R10, R28, R10, R29 ;  /* 0x0000000a1c0a7223 */ /* 0x020fe2000000001d */
[----:B------:R-:W-:-:S03]  /*0420*/  IADD3 R6, P2, PT, R4, 0x20, RZ ;  /* 0x0000002004067810 */ /* 0x000fc60007f5e0ff */
[----:B------:R-:W-:Y:S01]  /*0430*/  FFMA R8, R7, R8, R10 ;  /* 0x0000000807087223 */ /* 0x000fe2000000000a */
[----:B------:R-:W-:Y:S02]  /*0440*/  IADD3.X R7, PT, PT, RZ, R5, RZ, P2, !PT ;  /* 0x00000005ff077210 */ /* 0x000fe400017fe4ff */
[----:B------:R-:W-:Y:S01]  /*0450*/  LEA R18, R3, R18, 0x3 ;  /* 0x0000001203127211 */ /* 0x000fe200078e18ff */
[----:B------:R-:W-:-:S04]  /*0460*/  FFMA R9, R9, R12, R8 ;  /* 0x0000000c09097223 */ /* 0x000fc80000000008 */
[----:B--2---:R-:W-:-:S04]  /*0470*/  FFMA R16, R16, R15, R9 ;  /* 0x0000000f10107223 */ /* 0x004fc80000000009 */
[----:B------:R-:W-:Y:S01]  /*0480*/  FFMA R24, R11, R24, R16 ;  /* 0x000000180b187223 */ /* 0x000fe20000000010 */
[----:B------:R-:W-:Y:S06]  /*0490*/  @P1 BRA `(.L_x_2) ;  /* 0xfffffffc005c1947 */ /* 0x000fec000383ffff */
.L_x_1:
[----:B------:R-:W-:Y:S05]  /*04a0*/  @!P0 BRA `(.L_x_0) ;  /* 0x0000000000fc8947 */ /* 0x000fea0003800000 */
[----:B------:R-:W-:Y:S02]  /*04b0*/  ISETP.GE.U32.AND P1, PT, R27, 0x4, PT ;  /* 0x000000041b00780c */ /* 0x000fe40003f26070 */
[----:B------:R-:W-:-:S04]  /*04c0*/  LOP3.LUT R16, R2, 0x3, RZ, 0xc0, !PT ;  /* 0x0000000302107812 */ /* 0x000fc800078ec0ff */
[----:B------:R-:W-:-:S07]  /*04d0*/  ISETP.NE.AND P0, PT, R16, RZ, PT ;  /* 0x000000ff1000720c */ /* 0x000fce0003f05270 */
[----:B------:R-:W-:Y:S06]  /*04e0*/  @!P1 BRA `(.L_x_3) ;  /* 0x00000000006c9947 */ /* 0x000fec0003800000 */
[----:B------:R-:W0:Y:S01]  /*04f0*/  LDC.64 R6, c[0x0][0x388] ;  /* 0x0000e200ff067b82 */ /* 0x000e220000000a00 */
[----:B------:R-:W1:Y:S01]  /*0500*/  LDCU.64 UR6, c[0x0][0x380] ;  /* 0x00007000ff0677ac */ /* 0x000e620008000a00 */
[----:B------:R-:W-:Y:S01]  /*0510*/  IMAD R9, R21, R3, R0 ;  /* 0x0000000315097224 */ /* 0x000fe200078e0200 */
[CC--:B------:R-:W-:Y:S02]  /*0520*/  IADD3 R5, PT, PT, R20.reuse, R21.reuse, RZ ;  /* 0x0000001514057210 */ /* 0x0c0fe40007ffe0ff */
[----:B------:R-:W-:-:S03]  /*0530*/  IADD3 R10, P1, PT, R20, R21, RZ ;  /* 0x00000015140a7210 */ /* 0x000fc60007f3e0ff */
[----:B------:R-:W2:Y:S01]  /*0540*/  LDC.64 R14, c[0x0][0x380] ;  /* 0x0000e000ff0e7b82 */ /* 0x000ea20000000a00 */
[----:B0-----:R-:W-:-:S04]  /*0550*/  IMAD.WIDE R6, R9, 0x4, R6 ;  /* 0x0000000409067825 */ /* 0x001fc800078e0206 */
[----:B------:R-:W-:Y:S02]  /*0560*/  IMAD.WIDE R8, R3, 0x4, R6 ;  /* 0x0000000403087825 */ /* 0x000fe400078e0206 */
[----:B------:R-:W3:Y:S02]  /*0570*/  LDG.E R6, desc[UR4][R6.64] ;  /* 0x0000000406067981 */ /* 0x000ee4000c1e1900 */
[----:B--2---:R-:W-:Y:S01]  /*0580*/  IMAD.WIDE.U32 R14, R5, 0x4, R14 ;  /* 0x00000004050e7825 */ /* 0x004fe200078e000e */
[----:B------:R-:W-:Y:S02]  /*0590*/  IADD3.X R5, PT, PT, RZ, RZ, RZ, P1, !PT ;  /* 0x000000ffff057210 */ /* 0x000fe40000ffe4ff */
[----:B-1----:R-:W-:-:S03]  /*05a0*/  LEA R4, P1, R10, UR6, 0x2 ;  /* 0x000000060a047c11 */ /* 0x002fc6000f8210ff */
[----:B------:R-:W3:Y:S01]  /*05b0*/  LDG.E R15, desc[UR4][R14.64] ;  /* 0x000000040e0f7981 */ /* 0x000ee2000c1e1900 */
[----:B------:R-:W-:Y:S01]  /*05c0*/  LEA.HI.X R5, R10, UR7, R5, 0x2, P1 ;  /* 0x000000070a057c11 */ /* 0x000fe200088f1405 */
[C---:B------:R-:W-:Y:S02]  /*05d0*/  IMAD.WIDE R10, R3.reuse, 0x4, R8 ;  /* 0x00000004030a7825 */ /* 0x040fe400078e0208 */
[----:B------:R-:W2:Y:S04]  /*05e0*/  LDG.E R8, desc[UR4][R8.64] ;  /* 0x0000000408087981 */ /* 0x000ea8000c1e1900 */
[----:B------:R-:W2:Y:S01]  /*05f0*/  LDG.E R17, desc[UR4][R4.64+0x4] ;  /* 0x0000040404117981 */ /* 0x000ea2000c1e1900 */
[----:B------:R-:W-:-:S03]  /*0600*/  IMAD.WIDE R12, R3, 0x4, R10 ;  /* 0x00000004030c7825 */ /* 0x000fc600078e020a */
[----:B------:R-:W4:Y:S04]  /*0610*/  LDG.E R22, desc[UR4][R10.64] ;  /* 0x000000040a167981 */ /* 0x000f28000c1e1900 */
[----:B------:R-:W4:Y:S04]  /*0620*/  LDG.E R18, desc[UR4][R4.64+0x8] ;  /* 0x0000080404127981 */ /* 0x000f28000c1e1900 */
[----:B------:R-:W5:Y:S04]  /*0630*/  LDG.E R26, desc[UR4][R4.64+0xc] ;  /* 0x00000c04041a7981 */ /* 0x000f68000c1e1900 */
[----:B------:R-:W5:Y:S01]  /*0640*/  LDG.E R12, desc[UR4][R12.64] ;  /* 0x000000040c0c7981 */ /* 0x000f62000c1e1900 */
[----:B------:R-:W-:Y:S01]  /*0650*/  IADD3 R21, PT, PT, R21, 0x4, RZ ;  /* 0x0000000415157810 */ /* 0x000fe20007ffe0ff */
[----:B---3--:R-:W-:-:S04]  /*0660*/  FFMA R24, R15, R6, R24 ;  /* 0x000000060f187223 */ /* 0x008fc80000000018 */
[----:B--2---:R-:W-:-:S04]  /*0670*/  FFMA R17, R17, R8, R24 ;  /* 0x0000000811117223 */ /* 0x004fc80000000018 */
[----:B----4-:R-:W-:-:S04]  /*0680*/  FFMA R17, R18, R22, R17 ;  /* 0x0000001612117223 */ /* 0x010fc80000000011 */
[----:B-----5:R-:W-:-:S07]  /*0690*/  FFMA R24, R26, R12, R17 ;  /* 0x0000000c1a187223 */ /* 0x020fce0000000011 */
.L_x_3:
[----:B------:R-:W-:Y:S05]  /*06a0*/  @!P0 BRA `(.L_x_0) ;  /* 0x00000000007c8947 */ /* 0x000fea0003800000 */
[----:B------:R-:W-:Y:S01]  /*06b0*/  ISETP.NE.AND P1, PT, R16, 0x1, PT ;  /* 0x000000011000780c */ /* 0x000fe20003f25270 */
[----:B------:R-:W0:Y:S01]  /*06c0*/  LDC.64 R12, c[0x0][0x380] ;  /* 0x0000e000ff0c7b82 */ /* 0x000e220000000a00 */
[----:B------:R-:W-:-:S04]  /*06d0*/  LOP3.LUT R2, R2, 0x1, RZ, 0xc0, !PT ;  /* 0x0000000102027812 */ /* 0x000fc800078ec0ff */
[----:B------:R-:W-:-:S03]  /*06e0*/  ISETP.NE.U32.AND P0, PT, R2, 0x1, PT ;  /* 0x000000010200780c */ /* 0x000fc60003f05070 */
[----:B------:R-:W1:Y:S04]  /*06f0*/  LDC.64 R10, c[0x0][0x388] ;  /* 0x0000e200ff0a7b82 */ /* 0x000e680000000a00 */
[CC--:B------:R-:W-:Y:S02]  /*0700*/  @P1 IADD3 R15, PT, PT, R20.reuse, R21.reuse, RZ ;  /* 0x00000015140f1210 */ /* 0x0c0fe40007ffe0ff */
[----:B------:R-:W-:Y:S02]  /*0710*/  @P1 IADD3 R2, P2, PT, R20, R21, RZ ;  /* 0x0000001514021210 */ /* 0x000fe40007f5e0ff */
[----:B------:R-:W2:Y:S02]  /*0720*/  @P1 LDC.64 R4, c[0x0][0x380] ;  /* 0x0000e000ff041b82 */ /* 0x000ea40000000a00 */
[----:B------:R-:W-:-:S06]  /*0730*/  @P1 IADD3.X R14, PT, PT, RZ, RZ, RZ, P2, !PT ;  /* 0x000000ffff0e1210 */ /* 0x000fcc00017fe4ff */
[----:B------:R-:W3:Y:S01]  /*0740*/  LDC.64 R6, c[0x0][0x380] ;  /* 0x0000e000ff067b82 */ /* 0x000ee20000000a00 */
[----:B0-----:R-:W-:-:S04]  /*0750*/  @P1 IMAD.WIDE.U32 R12, R15, 0x4, R12 ;  /* 0x000000040f0c1825 */ /* 0x001fc800078e000c */
[C---:B------:R-:W-:Y:S01]  /*0760*/  @P1 IMAD R15, R21.reuse, R3, R0 ;  /* 0x00000003150f1224 */ /* 0x040fe200078e0200 */
[----:B------:R-:W-:Y:S01]  /*0770*/  @P1 IADD3 R21, PT, PT, R21, 0x2, RZ ;  /* 0x0000000215151810 */ /* 0x000fe20007ffe0ff */
[----:B------:R-:W4:Y:S01]  /*0780*/  @P1 LDG.E R13, desc[UR4][R12.64] ;  /* 0x000000040c0d1981 */ /* 0x000f22000c1e1900 */
[----:B------:R-:W0:Y:S01]  /*0790*/  LDC.64 R8, c[0x0][0x388] ;  /* 0x0000e200ff087b82 */ /* 0x000e220000000a00 */
[----:B-1----:R-:W-:Y:S01]  /*07a0*/  @P1 IMAD.WIDE R10, R15, 0x4, R10 ;  /* 0x000000040f0a1825 */ /* 0x002fe200078e020a */
[----:B------:R-:W-:Y:S02]  /*07b0*/  @!P0 IADD3 R17, PT, PT, R20, R21, RZ ;  /* 0x0000001514118210 */ /* 0x000fe40007ffe0ff */
[----:B--2---:R-:W-:Y:S01]  /*07c0*/  @P1 LEA R4, P2, R2, R4, 0x2 ;  /* 0x0000000402041211 */ /* 0x004fe200078410ff */
[----:B------:R-:W-:-:S03]  /*07d0*/  @!P0 IMAD R21, R21, R3, R0 ;  /* 0x0000000315158224 */ /* 0x000fc600078e0200 */
[----:B------:R-:W-:Y:S01]  /*07e0*/  @P1 LEA.HI.X R5, R2, R5, R14, 0x2, P2 ;  /* 0x0000000502051211 */ /* 0x000fe200010f140e */
[----:B------:R-:W-:Y:S01]  /*07f0*/  @P1 IMAD.WIDE R14, R3, 0x4, R10 ;  /* 0x00000004030e1825 */ /* 0x000fe200078e020a */
[----:B------:R-:W4:Y:S03]  /*0800*/  @P1 LDG.E R2, desc[UR4][R10.64] ;  /* 0x000000040a021981 */ /* 0x000f26000c1e1900 */
[----:B---3--:R-:W-:Y:S01]  /*0810*/  @!P0 IMAD.WIDE.U32 R6, R17, 0x4, R6 ;  /* 0x0000000411068825 */ /* 0x008fe200078e0006 */
[----:B------:R-:W2:Y:S04]  /*0820*/  @P1 LDG.E R5, desc[UR4][R4.64+0x4] ;  /* 0x0000040404051981 */ /* 0x000ea8000c1e1900 */
[----:B------:R-:W2:Y:S01]  /*0830*/  @P1 LDG.E R14, desc[UR4][R14.64] ;  /* 0x000000040e0e1981 */ /* 0x000ea2000c1e1900 */
[----:B0-----:R-:W-:-:S03]  /*0840*/  @!P0 IMAD.WIDE R8, R21, 0x4, R8 ;  /* 0x0000000415088825 */ /* 0x001fc600078e0208 */
[----:B------:R-:W3:Y:S04]  /*0850*/  @!P0 LDG.E R7, desc[UR4][R6.64] ;  /* 0x0000000406078981 */ /* 0x000ee8000c1e1900 */
[----:B------:R-:W3:Y:S01]  /*0860*/  @!P0 LDG.E R8, desc[UR4][R8.64] ;  /* 0x0000000408088981 */ /* 0x000ee2000c1e1900 */
[----:B----4-:R-:W-:-:S04]  /*0870*/  @P1 FFMA R2, R13, R2, R24 ;  /* 0x000000020d021223 */ /* 0x010fc80000000018 */
[----:B--2---:R-:W-:-:S04]  /*0880*/  @P1 FFMA R24, R5, R14, R2 ;  /* 0x0000000e05181223 */ /* 0x004fc80000000002 */
[----:B---3--:R-:W-:-:S07]  /*0890*/  @!P0 FFMA R24, R7, R8, R24 ;  /* 0x0000000807188223 */ /* 0x008fce0000000018 */
.L_x_0:
[----:B------:R-:W0:Y:S01]  /*08a0*/  LDC.64 R4, c[0x0][0x390] ;  /* 0x0000e400ff047b82 */ /* 0x000e220000000a00 */
[----:B------:R-:W-:-:S04]  /*08b0*/  IMAD R3, R19, R3, R0 ;  /* 0x0000000313037224 */ /* 0x000fc800078e0200 */
[----:B0-----:R-:W-:-:S05]  /*08c0*/  IMAD.WIDE R2, R3, 0x4, R4 ;  /* 0x0000000403027825 */ /* 0x001fca00078e0204 */
[----:B------:R-:W-:Y:S01]  /*08d0*/  STG.E desc[UR4][R2.64], R24 ;  /* 0x0000001802007986 */ /* 0x000fe2000c101904 */
[----:B------:R-:W-:Y:S05]  /*08e0*/  EXIT ;  /* 0x000000000000794d */ /* 0x000fea0003800000 */
.L_x_4:
[----:B------:R-:W-:-:S00]  /*08f0*/  BRA `(.L_x_4) ;  /* 0xfffffffc00fc7947 */ /* 0x000fc0000383ffff */
[----:B------:R-:W-:-:S00]  /*0900*/  NOP ;  /* 0x0000000000007918 */ /* 0x000fc00000000000 */
[----:B------:R-:W-:-:S00]  /*0910*/  NOP ;  /* 0x0000000000007918 */ /* 0x000fc00000000000 */
[----:B------:R-:W-:-:S00]  /*0920*/  NOP ;  /* 0x0000000000007918 */ /* 0x000fc00000000000 */
[----:B------:R-:W-:-:S00]  /*0930*/  NOP ;  /* 0x0000000000007918 */ /* 0x000fc00000000000 */
[----:B------:R-:W-:-:S00]  /*0940*/  NOP ;  /* 0x0000000000007918 */ /* 0x000fc00000000000 */
[----:B------:R-:W-:-:S00]  /*0950*/  NOP ;  /* 0x0000000000007918 */ /* 0x000fc00000000000 */
[----:B------:R-:W-:-:S00]  /*0960*/  NOP ;  /* 0x0000000000007918 */ /* 0x000fc00000000000 */
[----:B------:R-:W-:-:S00]  /*0970*/  NOP ;  /* 0x0000000000007918 */ /* 0x000fc00000000000 */
.L_x_5:


//--------------------- .nv.shared.reserved.0     --------------------------
	.section	.nv.shared.reserved.0,"aw",@nobits
	.weak		__nv_reservedSMEM_offset_0_alias
	.size		__nv_reservedSMEM_offset_0_alias, 0, 64
	.other		__nv_reservedSMEM_offset_0_alias,@"STO_CUDA_RESERVED_SHARED STV_DEFAULT"
__nv_reservedSMEM_offset_0_alias:
	.zero		0
	.zero		64


//--------------------- .nv.constant0._Z22sgemm_naive_f32_kernelPfS_S_iii --------------------------
	.section	.nv.constant0._Z22sgemm_naive_f32_kernelPfS_S_iii,"a",@progbits
	.sectionflags	@""
	.align	4
.nv.constant0._Z22sgemm_naive_f32_kernelPfS_S_iii:
	.zero		932


//--------------------- SYMBOLS --------------------------

	.type		.nv.reservedSmem.offset0,@object
	.size		.nv.reservedSmem.offset0,0x4
